	.headerflags	@"EF_CUDA_TEXMODE_UNIFIED EF_CUDA_64BIT_ADDRESS EF_CUDA_ACCELERATORS EF_CUDA_SM90 EF_CUDA_VIRTUAL_SM(EF_CUDA_SM90)"
	.elftype	@"ET_EXEC"


//--------------------- .nv.info                  --------------------------
	.section	.nv.info,"",@"SHT_CUDA_INFO"
	.align	4


	//----- nvinfo : EIATTR_REGCOUNT
	.align		4
        /*0000*/ 	.byte	0x04, 0x2f
        /*0002*/ 	.short	(.L_2 - .L_1)
	.align		4
.L_1:
        /*0004*/ 	.word	index@(triton_per_fused_add_convolution_native_group_norm_50)
        /*0008*/ 	.word	0x00000019


	//----- nvinfo : EIATTR_MIN_STACK_SIZE
	.align		4
.L_2:
        /*000c*/ 	.byte	0x04, 0x12
        /*000e*/ 	.short	(.L_4 - .L_3)
	.align		4
.L_3:
        /*0010*/ 	.word	index@(triton_per_fused_add_convolution_native_group_norm_50)
        /*0014*/ 	.word	0x00000000


	//----- nvinfo : EIATTR_FRAME_SIZE
	.align		4
.L_4:
        /*0018*/ 	.byte	0x04, 0x11
        /*001a*/ 	.short	(.L_6 - .L_5)
	.align		4
.L_5:
        /*001c*/ 	.word	index@(triton_per_fused_add_convolution_native_group_norm_50)
        /*0020*/ 	.word	0x00000000


	//----- nvinfo : EIATTR_MIN_STACK_SIZE
	.align		4
.L_6:
        /*0024*/ 	.byte	0x04, 0x12
        /*0026*/ 	.short	(.L_8 - .L_7)
	.align		4
.L_7:
        /*0028*/ 	.word	index@(triton_per_fused_add_convolution_native_group_norm_50)
        /*002c*/ 	.word	0x00000000
.L_8:


//--------------------- .nv.info.triton_per_fused_add_convolution_native_group_norm_50 --------------------------
	.section	.nv.info.triton_per_fused_add_convolution_native_group_norm_50,"",@"SHT_CUDA_INFO"
	.sectionflags	@""
	.align	4


	//----- nvinfo : EIATTR_CUDA_API_VERSION
	.align		4
        /*0000*/ 	.byte	0x04, 0x37
        /*0002*/ 	.short	(.L_10 - .L_9)
.L_9:
        /*0004*/ 	.word	0x0000007c


	//----- nvinfo : EIATTR_KPARAM_INFO
	.align		4
.L_10:
        /*0008*/ 	.byte	0x04, 0x17
        /*000a*/ 	.short	(.L_12 - .L_11)
.L_11:
        /*000c*/ 	.word	0x00000000
        /*0010*/ 	.short	0x0007
        /*0012*/ 	.short	0x0034
        /*0014*/ 	.byte	0x00, 0xf0, 0x11, 0x00


	//----- nvinfo : EIATTR_KPARAM_INFO
	.align		4
.L_12:
        /*0018*/ 	.byte	0x04, 0x17
        /*001a*/ 	.short	(.L_14 - .L_13)
.L_13:
        /*001c*/ 	.word	0x00000000
        /*0020*/ 	.short	0x0006
        /*0022*/ 	.short	0x0030
        /*0024*/ 	.byte	0x00, 0xf0, 0x11, 0x00


	//----- nvinfo : EIATTR_KPARAM_INFO
	.align		4
.L_14:
        /*0028*/ 	.byte	0x04, 0x17
        /*002a*/ 	.short	(.L_16 - .L_15)
.L_15:
        /*002c*/ 	.word	0x00000000
        /*0030*/ 	.short	0x0005
        /*0032*/ 	.short	0x0028
        /*0034*/ 	.byte	0x00, 0xf4, 0x21, 0x00


	//----- nvinfo : EIATTR_KPARAM_INFO
	.align		4
.L_16:
        /*0038*/ 	.byte	0x04, 0x17
        /*003a*/ 	.short	(.L_18 - .L_17)
.L_17:
        /*003c*/ 	.word	0x00000000
        /*0040*/ 	.short	0x0004
        /*0042*/ 	.short	0x0020
        /*0044*/ 	.byte	0x00, 0xf4, 0x21, 0x00


	//----- nvinfo : EIATTR_KPARAM_INFO
	.align		4
.L_18:
        /*0048*/ 	.byte	0x04, 0x17
        /*004a*/ 	.short	(.L_20 - .L_19)
.L_19:
        /*004c*/ 	.word	0x00000000
        /*0050*/ 	.short	0x0003
        /*0052*/ 	.short	0x0018
        /*0054*/ 	.byte	0x00, 0xf4, 0x21, 0x00


	//----- nvinfo : EIATTR_KPARAM_INFO
	.align		4
.L_20:
        /*0058*/ 	.byte	0x04, 0x17
        /*005a*/ 	.short	(.L_22 - .L_21)
.L_21:
        /*005c*/ 	.word	0x00000000
        /*0060*/ 	.short	0x0002
        /*0062*/ 	.short	0x0010
        /*0064*/ 	.byte	0x00, 0xf4, 0x21, 0x00


	//----- nvinfo : EIATTR_KPARAM_INFO
	.align		4
.L_22:
        /*0068*/ 	.byte	0x04, 0x17
        /*006a*/ 	.short	(.L_24 - .L_23)
.L_23:
        /*006c*/ 	.word	0x00000000
        /*0070*/ 	.short	0x0001
        /*0072*/ 	.short	0x0008
        /*0074*/ 	.byte	0x00, 0xf4, 0x21, 0x00


	//----- nvinfo : EIATTR_KPARAM_INFO
	.align		4
.L_24:
        /*0078*/ 	.byte	0x04, 0x17
        /*007a*/ 	.short	(.L_26 - .L_25)
.L_25:
        /*007c*/ 	.word	0x00000000
        /*0080*/ 	.short	0x0000
        /*0082*/ 	.short	0x0000
        /*0084*/ 	.byte	0x00, 0xf4, 0x21, 0x00


	//----- nvinfo : EIATTR_SPARSE_MMA_MASK
	.align		4
.L_26:
        /*0088*/ 	.byte	0x03, 0x50
        /*008a*/ 	.short	0x0000


	//----- nvinfo : EIATTR_MAXREG_COUNT
	.align		4
        /*008c*/ 	.byte	0x03, 0x1b
        /*008e*/ 	.short	0x00ff


	//----- nvinfo : EIATTR_COOP_GROUP_MASK_REGIDS
	.align		4
        /*0090*/ 	.byte	0x04, 0x29
        /*0092*/ 	.short	(.L_28 - .L_27)


	//   ....[0]....
.L_27:
        /*0094*/ 	.word	0xffffffff


	//   ....[1]....
        /*0098*/ 	.word	0xffffffff


	//   ....[2]....
        /*009c*/ 	.word	0xffffffff


	//   ....[3]....
        /*00a0*/ 	.word	0xffffffff


	//   ....[4]....
        /*00a4*/ 	.word	0xffffffff


	//   ....[5]....
        /*00a8*/ 	.word	0xffffffff


	//   ....[6]....
        /*00ac*/ 	.word	0xffffffff


	//   ....[7]....
        /*00b0*/ 	.word	0xffffffff


	//   ....[8]....
        /*00b4*/ 	.word	0xffffffff


	//   ....[9]....
        /*00b8*/ 	.word	0xffffffff


	//   ....[10]....
        /*00bc*/ 	.word	0xffffffff


	//   ....[11]....
        /*00c0*/ 	.word	0xffffffff


	//   ....[12]....
        /*00c4*/ 	.word	0xffffffff


	//   ....[13]....
        /*00c8*/ 	.word	0xffffffff


	//----- nvinfo : EIATTR_COOP_GROUP_INSTR_OFFSETS
	.align		4
.L_28:
        /*00cc*/ 	.byte	0x04, 0x28
        /*00ce*/ 	.short	(.L_30 - .L_29)


	//   ....[0]....
.L_29:
        /*00d0*/ 	.word	0x000002f0


	//   ....[1]....
        /*00d4*/ 	.word	0x00000310


	//   ....[2]....
        /*00d8*/ 	.word	0x00000330


	//   ....[3]....
        /*00dc*/ 	.word	0x00000350


	//   ....[4]....
        /*00e0*/ 	.word	0x00000370


	//   ....[5]....
        /*00e4*/ 	.word	0x000003e0


	//   ....[6]....
        /*00e8*/ 	.word	0x00000410


	//   ....[7]....
        /*00ec*/ 	.word	0x00000510


	//   ....[8]....
        /*00f0*/ 	.word	0x00000530


	//   ....[9]....
        /*00f4*/ 	.word	0x00000550


	//   ....[10]....
        /*00f8*/ 	.word	0x00000570


	//   ....[11]....
        /*00fc*/ 	.word	0x000005a0


	//   ....[12]....
        /*0100*/ 	.word	0x00000600


	//   ....[13]....
        /*0104*/ 	.word	0x00000620


	//----- nvinfo : EIATTR_EXIT_INSTR_OFFSETS
	.align		4
.L_30:
        /*0108*/ 	.byte	0x04, 0x1c
        /*010a*/ 	.short	(.L_32 - .L_31)


	//   ....[0]....
.L_31:
        /*010c*/ 	.word	0x00000720


	//   ....[1]....
        /*0110*/ 	.word	0x00000740


	//----- nvinfo : EIATTR_REQNTID
	.align		4
.L_32:
        /*0114*/ 	.byte	0x04, 0x10
        /*0116*/ 	.short	(.L_34 - .L_33)
.L_33:
        /*0118*/ 	.word	0x00000080
        /*011c*/ 	.word	0x00000001
        /*0120*/ 	.word	0x00000001


	//----- nvinfo : EIATTR_CBANK_PARAM_SIZE
	.align		4
.L_34:
        /*0124*/ 	.byte	0x03, 0x19
        /*0126*/ 	.short	0x0038


	//----- nvinfo : EIATTR_PARAM_CBANK
	.align		4
        /*0128*/ 	.byte	0x04, 0x0a
        /*012a*/ 	.short	(.L_36 - .L_35)
	.align		4
.L_35:
        /*012c*/ 	.word	index@(.nv.constant0.triton_per_fused_add_convolution_native_group_norm_50)
        /*0130*/ 	.short	0x0210
        /*0132*/ 	.short	0x0038


	//----- nvinfo : EIATTR_SW_WAR
	.align		4
.L_36:
        /*0134*/ 	.byte	0x04, 0x36
        /*0136*/ 	.short	(.L_38 - .L_37)
.L_37:
        /*0138*/ 	.word	0x00000008
.L_38:


//--------------------- .nv.callgraph             --------------------------
	.section	.nv.callgraph,"",@"SHT_CUDA_CALLGRAPH"
	.align	4
	.sectionentsize	8
	.align		4
        /*0000*/ 	.word	0x00000000
	.align		4
        /*0004*/ 	.word	0xffffffff
	.align		4
        /*0008*/ 	.word	0x00000000
	.align		4
        /*000c*/ 	.word	0xfffffffe
	.align		4
        /*0010*/ 	.word	0x00000000
	.align		4
        /*0014*/ 	.word	0xfffffffd
	.align		4
        /*0018*/ 	.word	0x00000000
	.align		4
        /*001c*/ 	.word	0xfffffffc


//--------------------- .nv.constant4             --------------------------
	.section	.nv.constant4,"a",@progbits
	.align	8
	.align		8
.nv.constant4:
        /*0000*/ 	.dword	_$_str


//--------------------- .text.triton_per_fused_add_convolution_native_group_norm_50 --------------------------
	.section	.text.triton_per_fused_add_convolution_native_group_norm_50,"ax",@progbits
	.sectionflags	@"SHF_BARRIERS=1"
	.align	128
        .global         triton_per_fused_add_convolution_native_group_norm_50
        .type           triton_per_fused_add_convolution_native_group_norm_50,@function
        .size           triton_per_fused_add_convolution_native_group_norm_50,(.L_x_1 - triton_per_fused_add_convolution_native_group_norm_50)
        .other          triton_per_fused_add_convolution_native_group_norm_50,@"STO_CUDA_ENTRY STV_DEFAULT"
triton_per_fused_add_convolution_native_group_norm_50:
.text.triton_per_fused_add_convolution_native_group_norm_50:
[----:B------:R-:W0:Y:S01]  /*0000*/  LDC R1, c[0x0][0x28] ;  /* 0x00000a00ff017b82 */ /* 0x000e220000000800 */
[----:B------:R-:W1:Y:S07]  /*0010*/  S2R R0, SR_CTAID.X ;  /* 0x0000000000007919 */ /* 0x000e6e0000002500 */
[----:B------:R-:W2:Y:S01]  /*0020*/  LDC.64 R6, c[0x0][0x230] ;  /* 0x00008c00ff067b82 */ /* 0x000ea20000000a00 */
[----:B------:R-:W-:Y:S01]  /*0030*/  ULDC.64 UR6, c[0x0][0x208] ;  /* 0x0000820000067ab9 */ /* 0x000fe20000000a00 */
[----:B------:R-:W3:Y:S06]  /*0040*/  S2R R16, SR_TID.X ;  /* 0x0000000000107919 */ /* 0x000eec0000002100 */
[----:B------:R-:W4:Y:S08]  /*0050*/  LDC.64 R4, c[0x0][0x228] ;  /* 0x00008a00ff047b82 */ /* 0x000f300000000a00 */
[----:B------:R-:W5:Y:S08]  /*0060*/  LDC.64 R8, c[0x0][0x220] ;  /* 0x00008800ff087b82 */ /* 0x000f700000000a00 */
[----:B------:R-:W5:Y:S01]  /*0070*/  LDC.64 R2, c[0x0][0x210] ;  /* 0x00008400ff027b82 */ /* 0x000f620000000a00 */
[----:B-1----:R-:W-:-:S04]  /*0080*/  SHF.R.S32.HI R11, RZ, 0x1f, R0 ;  /* 0x0000001fff0b7819 */ /* 0x002fc80000011400 */
[----:B------:R-:W-:Y:S02]  /*0090*/  LEA.HI R11, R11, R0, RZ, 0x5 ;  /* 0x000000000b0b7211 */ /* 0x000fe400078f28ff */
[----:B---3--:R-:W-:Y:S02]  /*00a0*/  SHF.L.U32 R12, R16, 0x2, RZ ;  /* 0x00000002100c7819 */ /* 0x008fe400000006ff */
[----:B------:R-:W-:Y:S02]  /*00b0*/  LOP3.LUT R11, R11, 0x1fffffe0, RZ, 0xc0, !PT ;  /* 0x1fffffe00b0b7812 */ /* 0x000fe400078ec0ff */
[----:B------:R-:W-:Y:S02]  /*00c0*/  SHF.R.U32.HI R10, RZ, 0x6, R12 ;  /* 0x00000006ff0a7819 */ /* 0x000fe4000001160c */
[----:B------:R-:W-:Y:S02]  /*00d0*/  IADD3 R11, -R11, R0, RZ ;  /* 0x000000000b0b7210 */ /* 0x000fe40007ffe1ff */
[----:B------:R-:W-:-:S02]  /*00e0*/  SGXT.U32 R10, R10, 0x3 ;  /* 0x000000030a0a781a */ /* 0x000fc40000000000 */
[----:B------:R-:W-:Y:S02]  /*00f0*/  SHF.L.U32 R15, R11, 0x3, RZ ;  /* 0x000000030b0f7819 */ /* 0x000fe400000006ff */
[----:B------:R-:W-:Y:S02]  /*0100*/  LOP3.LUT R11, R12, 0x1fc, RZ, 0xc0, !PT ;  /* 0x000001fc0c0b7812 */ /* 0x000fe400078ec0ff */
[----:B------:R-:W-:Y:S02]  /*0110*/  LOP3.LUT R15, R15, R10, RZ, 0xfc, !PT ;  /* 0x0000000a0f0f7212 */ /* 0x000fe400078efcff */
[----:B------:R-:W-:-:S03]  /*0120*/  LEA R11, R0, R11, 0x9 ;  /* 0x0000000b000b7211 */ /* 0x000fc600078e48ff */
[----:B--2---:R-:W-:-:S04]  /*0130*/  IMAD.WIDE R20, R15, 0x4, R6 ;  /* 0x000000040f147825 */ /* 0x004fc800078e0206 */
[----:B----4-:R-:W-:Y:S02]  /*0140*/  IMAD.WIDE R6, R11, 0x4, R4 ;  /* 0x000000040b067825 */ /* 0x010fe400078e0204 */
[----:B------:R-:W2:Y:S02]  /*0150*/  LDG.E.EL R20, desc[UR6][R20.64] ;  /* 0x0000000614147981 */ /* 0x000ea4000c2e1900 */
[----:B-----5:R-:W-:Y:S02]  /*0160*/  IMAD.WIDE R18, R15, 0x4, R8 ;  /* 0x000000040f127825 */ /* 0x020fe400078e0208 */
[----:B------:R-:W2:Y:S02]  /*0170*/  LDG.E.128 R4, desc[UR6][R6.64] ;  /* 0x0000000606047981 */ /* 0x000ea4000c1e1d00 */
[----:B0-----:R-:W-:Y:S02]  /*0180*/  IMAD.WIDE R2, R11, 0x4, R2 ;  /* 0x000000040b027825 */ /* 0x001fe400078e0202 */
[----:B------:R-:W3:Y:S04]  /*0190*/  LDG.E.EL R15, desc[UR6][R18.64] ;  /* 0x00000006120f7981 */ /* 0x000ee8000c2e1900 */
[----:B------:R-:W3:Y:S01]  /*01a0*/  LDG.E.128 R8, desc[UR6][R2.64] ;  /* 0x0000000602087981 */ /* 0x000ee2000c1e1d00 */
[----:B------:R-:W0:Y:S01]  /*01b0*/  S2UR UR5, SR_CgaCtaId ;  /* 0x00000000000579c3 */ /* 0x000e220000008800 */
[C---:B------:R-:W-:Y:S01]  /*01c0*/  LOP3.LUT P1, RZ, R16.reuse, 0x1f, RZ, 0xc0, !PT ;  /* 0x0000001f10ff7812 */ /* 0x040fe2000782c0ff */
[----:B------:R-:W-:Y:S01]  /*01d0*/  UMOV UR4, 0x400 ;  /* 0x0000040000047882 */ /* 0x000fe20000000000 */
[----:B------:R-:W-:Y:S01]  /*01e0*/  ISETP.GE.AND P2, PT, R16, 0x4, PT ;  /* 0x000000041000780c */ /* 0x000fe20003f46270 */
[----:B0-----:R-:W-:Y:S01]  /*01f0*/  UPRMT UR4, UR5, 0x654, UR4 ;  /* 0x0000065405047896 */ /* 0x001fe20008000004 */
[--C-:B--2---:R-:W-:Y:S01]  /*0200*/  FADD R22, R5, R20.reuse ;  /* 0x0000001405167221 */ /* 0x104fe20000000000 */
[--C-:B------:R-:W-:Y:S01]  /*0210*/  FADD R17, R4, R20.reuse ;  /* 0x0000001404117221 */ /* 0x100fe20000000000 */
[--C-:B---3--:R-:W-:Y:S01]  /*0220*/  FADD R5, R9, R15.reuse ;  /* 0x0000000f09057221 */ /* 0x108fe20000000000 */
[--C-:B------:R-:W-:Y:S01]  /*0230*/  FADD R4, R8, R15.reuse ;  /* 0x0000000f08047221 */ /* 0x100fe20000000000 */
[----:B------:R-:W-:Y:S01]  /*0240*/  FADD R9, R6, R20 ;  /* 0x0000001406097221 */ /* 0x000fe20000000000 */
[----:B------:R-:W-:Y:S01]  /*0250*/  FADD R10, R10, R15 ;  /* 0x0000000f0a0a7221 */ /* 0x000fe20000000000 */
[----:B------:R-:W-:Y:S01]  /*0260*/  FADD R5, R5, R22 ;  /* 0x0000001605057221 */ /* 0x000fe20000000000 */
[----:B------:R-:W-:Y:S01]  /*0270*/  FADD R4, R4, R17 ;  /* 0x0000001104047221 */ /* 0x000fe20000000000 */
[----:B------:R-:W-:Y:S01]  /*0280*/  FADD R20, R7, R20 ;  /* 0x0000001407147221 */ /* 0x000fe20000000000 */
[----:B------:R-:W-:Y:S01]  /*0290*/  FADD R6, R10, R9 ;  /* 0x000000090a067221 */ /* 0x000fe20000000000 */
[----:B------:R-:W-:Y:S01]  /*02a0*/  FADD R7, R11, R15 ;  /* 0x0000000f0b077221 */ /* 0x000fe20000000000 */
[----:B------:R-:W-:-:S03]  /*02b0*/  FADD R9, R5, R4 ;  /* 0x0000000405097221 */ /* 0x000fc60000000000 */
[----:B------:R-:W-:Y:S01]  /*02c0*/  FADD R7, R7, R20 ;  /* 0x0000001407077221 */ /* 0x000fe20000000000 */
[----:B------:R-:W-:-:S04]  /*02d0*/  FADD R8, R6, R9 ;  /* 0x0000000906087221 */ /* 0x000fc80000000000 */
[----:B------:R-:W-:-:S05]  /*02e0*/  FADD R8, R7, R8 ;  /* 0x0000000807087221 */ /* 0x000fca0000000000 */
[----:B------:R-:W0:Y:S02]  /*02f0*/  SHFL.BFLY PT, R9, R8, 0x10, 0x1f ;  /* 0x0e001f0008097f89 */ /* 0x000e2400000e0000 */
[----:B0-----:R-:W-:-:S05]  /*0300*/  FADD R9, R8, R9 ;  /* 0x0000000908097221 */ /* 0x001fca0000000000 */
[----:B------:R-:W0:Y:S02]  /*0310*/  SHFL.BFLY PT, R10, R9, 0x8, 0x1f ;  /* 0x0d001f00090a7f89 */ /* 0x000e2400000e0000 */
[----:B0-----:R-:W-:-:S05]  /*0320*/  FADD R10, R9, R10 ;  /* 0x0000000a090a7221 */ /* 0x001fca0000000000 */
[----:B------:R-:W0:Y:S02]  /*0330*/  SHFL.BFLY PT, R11, R10, 0x4, 0x1f ;  /* 0x0c801f000a0b7f89 */ /* 0x000e2400000e0000 */
[----:B0-----:R-:W-:-:S05]  /*0340*/  FADD R11, R10, R11 ;  /* 0x0000000b0a0b7221 */ /* 0x001fca0000000000 */
[----:B------:R-:W0:Y:S02]  /*0350*/  SHFL.BFLY PT, R18, R11, 0x2, 0x1f ;  /* 0x0c401f000b127f89 */ /* 0x000e2400000e0000 */
[----:B0-----:R-:W-:-:S05]  /*0360*/  FADD R18, R11, R18 ;  /* 0x000000120b127221 */ /* 0x001fca0000000000 */
[----:B------:R-:W0:Y:S01]  /*0370*/  SHFL.BFLY PT, R15, R18, 0x1, 0x1f ;  /* 0x0c201f00120f7f89 */ /* 0x000e2200000e0000 */
[----:B------:R-:W-:-:S04]  /*0380*/  SHF.R.U32.HI R9, RZ, 0x3, R16 ;  /* 0x00000003ff097819 */ /* 0x000fc80000011610 */
[----:B------:R-:W-:Y:S01]  /*0390*/  LOP3.LUT R9, R9, 0xc, RZ, 0xc0, !PT ;  /* 0x0000000c09097812 */ /* 0x000fe200078ec0ff */
[----:B0-----:R-:W-:-:S05]  /*03a0*/  FADD R8, R18, R15 ;  /* 0x0000000f12087221 */ /* 0x001fca0000000000 */
[----:B------:R-:W-:Y:S01]  /*03b0*/  @!P1 STS [R9+UR4], R8 ;  /* 0x0000000809009988 */ /* 0x000fe20008000804 */
[----:B------:R-:W-:Y:S06]  /*03c0*/  BAR.SYNC.DEFER_BLOCKING 0x0 ;  /* 0x0000000000007b1d */ /* 0x000fec0000010000 */
[----:B------:R-:W0:Y:S04]  /*03d0*/  @!P2 LDS R14, [R12+UR4] ;  /* 0x000000040c0ea984 */ /* 0x000e280008000800 */
[----:B0-----:R-:W0:Y:S01]  /*03e0*/  SHFL.BFLY PT, R11, R14, 0x2, 0x1f ;  /* 0x0c401f000e0b7f89 */ /* 0x001e2200000e0000 */
[----:B------:R-:W-:Y:S01]  /*03f0*/  LOP3.LUT P0, RZ, R16, 0x3, RZ, 0xc0, !PT ;  /* 0x0000000310ff7812 */ /* 0x000fe2000780c0ff */
[----:B0-----:R-:W-:-:S05]  /*0400*/  FADD R11, R14, R11 ;  /* 0x0000000b0e0b7221 */ /* 0x001fca0000000000 */
[----:B------:R-:W0:Y:S01]  /*0410*/  SHFL.BFLY PT, R10, R11, 0x1, 0x1f ;  /* 0x0c201f000b0a7f89 */ /* 0x000e2200000e0000 */
[----:B------:R-:W-:Y:S01]  /*0420*/  ISETP.LT.AND P0, PT, R16, 0x4, !P0 ;  /* 0x000000041000780c */ /* 0x000fe20004701270 */
[----:B0-----:R-:W-:-:S12]  /*0430*/  FADD R15, R11, R10 ;  /* 0x0000000a0b0f7221 */ /* 0x001fd80000000000 */
[----:B------:R-:W-:Y:S01]  /*0440*/  @P0 STS [R12+UR4], R15 ;  /* 0x0000000f0c000988 */ /* 0x000fe20008000804 */
[----:B------:R-:W-:Y:S06]  /*0450*/  BAR.SYNC.DEFER_BLOCKING 0x0 ;  /* 0x0000000000007b1d */ /* 0x000fec0000010000 */
[----:B------:R-:W0:Y:S02]  /*0460*/  LDS R8, [UR4] ;  /* 0x00000004ff087984 */ /* 0x000e240008000800 */
[----:B0-----:R-:W-:-:S04]  /*0470*/  FADD R8, RZ, R8 ;  /* 0x00000008ff087221 */ /* 0x001fc80000000000 */
[----:B------:R-:W-:-:S04]  /*0480*/  FMUL R8, R8, 0.001953125 ;  /* 0x3b00000008087820 */ /* 0x000fc80000400000 */
[--C-:B------:R-:W-:Y:S01]  /*0490*/  FADD R14, R5, -R8.reuse ;  /* 0x80000008050e7221 */ /* 0x100fe20000000000 */
[----:B------:R-:W-:-:S03]  /*04a0*/  FADD R10, R4, -R8 ;  /* 0x80000008040a7221 */ /* 0x000fc60000000000 */
[----:B------:R-:W-:Y:S01]  /*04b0*/  FMUL R17, R14, R14 ;  /* 0x0000000e0e117220 */ /* 0x000fe20000400000 */
[----:B------:R-:W-:-:S03]  /*04c0*/  FADD R11, R6, -R8 ;  /* 0x80000008060b7221 */ /* 0x000fc60000000000 */
[----:B------:R-:W-:Y:S01]  /*04d0*/  FFMA R14, R10, R10, R17 ;  /* 0x0000000a0a0e7223 */ /* 0x000fe20000000011 */
[----:B------:R-:W-:-:S03]  /*04e0*/  FADD R10, R7, -R8 ;  /* 0x80000008070a7221 */ /* 0x000fc60000000000 */
[----:B------:R-:W-:-:S04]  /*04f0*/  FFMA R11, R11, R11, R14 ;  /* 0x0000000b0b0b7223 */ /* 0x000fc8000000000e */
[----:B------:R-:W-:-:S05]  /*0500*/  FFMA R11, R10, R10, R11 ;  /* 0x0000000a0a0b7223 */ /* 0x000fca000000000b */
[----:B------:R-:W0:Y:S02]  /*0510*/  SHFL.BFLY PT, R10, R11, 0x10, 0x1f ;  /* 0x0e001f000b0a7f89 */ /* 0x000e2400000e0000 */
[----:B0-----:R-:W-:-:S05]  /*0520*/  FADD R10, R11, R10 ;  /* 0x0000000a0b0a7221 */ /* 0x001fca0000000000 */
[----:B------:R-:W0:Y:S02]  /*0530*/  SHFL.BFLY PT, R15, R10, 0x8, 0x1f ;  /* 0x0d001f000a0f7f89 */ /* 0x000e2400000e0000 */
[----:B0-----:R-:W-:-:S05]  /*0540*/  FADD R15, R10, R15 ;  /* 0x0000000f0a0f7221 */ /* 0x001fca0000000000 */
[----:B------:R-:W0:Y:S02]  /*0550*/  SHFL.BFLY PT, R14, R15, 0x4, 0x1f ;  /* 0x0c801f000f0e7f89 */ /* 0x000e2400000e0000 */
[----:B0-----:R-:W-:-:S05]  /*0560*/  FADD R14, R15, R14 ;  /* 0x0000000e0f0e7221 */ /* 0x001fca0000000000 */
[----:B------:R-:W0:Y:S02]  /*0570*/  SHFL.BFLY PT, R17, R14, 0x2, 0x1f ;  /* 0x0c401f000e117f89 */ /* 0x000e2400000e0000 */
[----:B0-----:R-:W-:Y:S02]  /*0580*/  FADD R17, R14, R17 ;  /* 0x000000110e117221 */ /* 0x001fe40000000000 */
[----:B------:R-:W0:Y:S03]  /*0590*/  LDC.64 R14, c[0x0][0x238] ;  /* 0x00008e00ff0e7b82 */ /* 0x000e260000000a00 */
[----:B------:R-:W1:Y:S02]  /*05a0*/  SHFL.BFLY PT, R18, R17, 0x1, 0x1f ;  /* 0x0c201f0011127f89 */ /* 0x000e6400000e0000 */
[----:B-1----:R-:W-:-:S03]  /*05b0*/  FADD R18, R17, R18 ;  /* 0x0000001211127221 */ /* 0x002fc60000000000 */
[----:B------:R-:W-:Y:S06]  /*05c0*/  BAR.SYNC.DEFER_BLOCKING 0x0 ;  /* 0x0000000000007b1d */ /* 0x000fec0000010000 */
[----:B------:R-:W-:Y:S02]  /*05d0*/  @!P1 STS [R9+UR4], R18 ;  /* 0x0000001209009988 */ /* 0x000fe40008000804 */
[----:B------:R-:W-:Y:S06]  /*05e0*/  BAR.SYNC.DEFER_BLOCKING 0x0 ;  /* 0x0000000000007b1d */ /* 0x000fec0000010000 */
[----:B------:R-:W1:Y:S04]  /*05f0*/  @!P2 LDS R13, [R12+UR4] ;  /* 0x000000040c0da984 */ /* 0x000e680008000800 */
[----:B-1----:R-:W1:Y:S02]  /*0600*/  SHFL.BFLY PT, R10, R13, 0x2, 0x1f ;  /* 0x0c401f000d0a7f89 */ /* 0x002e6400000e0000 */
[----:B-1----:R-:W-:-:S05]  /*0610*/  FADD R19, R13, R10 ;  /* 0x0000000a0d137221 */ /* 0x002fca0000000000 */
[----:B------:R-:W1:Y:S02]  /*0620*/  SHFL.BFLY PT, R10, R19, 0x1, 0x1f ;  /* 0x0c201f00130a7f89 */ /* 0x000e6400000e0000 */
[----:B-1----:R-:W-:Y:S01]  /*0630*/  FADD R21, R19, R10 ;  /* 0x0000000a13157221 */ /* 0x002fe20000000000 */
[----:B------:R-:W-:Y:S01]  /*0640*/  HFMA2.MMA R18, -RZ, RZ, 0.875, 0 ;  /* 0x3b000000ff127435 */ /* 0x000fe200000001ff */
[----:B------:R-:W1:Y:S03]  /*0650*/  LDC.64 R10, c[0x0][0x218] ;  /* 0x00008600ff0a7b82 */ /* 0x000e660000000a00 */
[----:B------:R-:W-:Y:S05]  /*0660*/  @P0 STS [R12+UR4], R21 ;  /* 0x000000150c000988 */ /* 0x000fea0008000804 */
[----:B------:R-:W-:Y:S06]  /*0670*/  BAR.SYNC.DEFER_BLOCKING 0x0 ;  /* 0x0000000000007b1d */ /* 0x000fec0000010000 */
[----:B------:R-:W2:Y:S04]  /*0680*/  LDS R17, [UR4] ;  /* 0x00000004ff117984 */ /* 0x000ea80008000800 */
[----:B------:R3:W-:Y:S01]  /*0690*/  STG.E.128 desc[UR6][R2.64], R4 ;  /* 0x0000000402007986 */ /* 0x0007e2000c101d06 */
[----:B------:R-:W-:Y:S01]  /*06a0*/  BAR.SYNC.DEFER_BLOCKING 0x0 ;  /* 0x0000000000007b1d */ /* 0x000fe20000010000 */
[----:B------:R-:W-:Y:S01]  /*06b0*/  LOP3.LUT P0, RZ, R16, 0x7f, RZ, 0xc0, !PT ;  /* 0x0000007f10ff7812 */ /* 0x000fe2000780c0ff */
[----:B-1----:R-:W-:-:S04]  /*06c0*/  IMAD.WIDE R10, R0, 0x4, R10 ;  /* 0x00000004000a7825 */ /* 0x002fc800078e020a */
[----:B--2---:R-:W-:-:S04]  /*06d0*/  FADD R17, RZ, R17 ;  /* 0x00000011ff117221 */ /* 0x004fc80000000000 */
[----:B------:R-:W-:-:S06]  /*06e0*/  FFMA R17, R17, R18, 9.9999997473787516356e-06 ;  /* 0x3727c5ac11117423 */ /* 0x000fcc0000000012 */
[----:B------:R-:W1:Y:S01]  /*06f0*/  MUFU.RSQ R17, R17 ;  /* 0x0000001100117308 */ /* 0x000e620000001400 */
[----:B0-----:R-:W-:Y:S01]  /*0700*/  IMAD.WIDE R12, R0, 0x4, R14 ;  /* 0x00000004000c7825 */ /* 0x001fe200078e020e */
[----:B-1----:R3:W-:Y:S01]  /*0710*/  @!P0 STG.E desc[UR6][R10.64], R17 ;  /* 0x000000110a008986 */ /* 0x0027e2000c101906 */
[----:B------:R-:W-:Y:S05]  /*0720*/  @P0 EXIT ;  /* 0x000000000000094d */ /* 0x000fea0003800000 */
[----:B------:R-:W-:Y:S01]  /*0730*/  STG.E desc[UR6][R12.64], R8 ;  /* 0x000000080c007986 */ /* 0x000fe2000c101906 */
[----:B------:R-:W-:Y:S05]  /*0740*/  EXIT ;  /* 0x000000000000794d */ /* 0x000fea0003800000 */
.L_x_0:
[----:B------:R-:W-:-:S00]  /*0750*/  BRA `(.L_x_0) ;  /* 0xfffffffc00fc7947 */ /* 0x000fc0000383ffff */
[----:B------:R-:W-:-:S00]  /*0760*/  NOP ;  /* 0x0000000000007918 */ /* 0x000fc00000000000 */
        /* <DEDUP_REMOVED lines=9> */
.L_x_1:


//--------------------- .nv.global.init           --------------------------
	.section	.nv.global.init,"aw",@progbits
.nv.global.init:
	.type		_$_str,@object
	.size		_$_str,(.L_0 - _$_str)
_$_str:
        /*0000*/ 	.byte	0x5f, 0x5f, 0x43, 0x55, 0x44, 0x41, 0x5f, 0x46, 0x54, 0x5a, 0x00
.L_0:


//--------------------- .nv.shared.triton_per_fused_add_convolution_native_group_norm_50 --------------------------
	.section	.nv.shared.triton_per_fused_add_convolution_native_group_norm_50,"aw",@nobits
	.sectionflags	@""
	.align	16
	.zero		1024


//--------------------- .nv.constant0.triton_per_fused_add_convolution_native_group_norm_50 --------------------------
	.section	.nv.constant0.triton_per_fused_add_convolution_native_group_norm_50,"a",@progbits
	.sectionflags	@""
	.align	4
.nv.constant0.triton_per_fused_add_convolution_native_group_norm_50:
	.zero		584
